//
// Generated by NVIDIA NVVM Compiler
//
// Compiler Build ID: CL-36424714
// Cuda compilation tools, release 13.0, V13.0.88
// Based on NVVM 20.0.0
//

.version 9.0
.target sm_100
.address_size 64

	// .globl	_Z8multiplyPKiS0_Piii
.extern .shared .align 16 .b8 shared[];

.visible .entry _Z8multiplyPKiS0_Piii(
	.param .u64 .ptr .align 1 _Z8multiplyPKiS0_Piii_param_0,
	.param .u64 .ptr .align 1 _Z8multiplyPKiS0_Piii_param_1,
	.param .u64 .ptr .align 1 _Z8multiplyPKiS0_Piii_param_2,
	.param .u32 _Z8multiplyPKiS0_Piii_param_3,
	.param .u32 _Z8multiplyPKiS0_Piii_param_4
)
{
	.reg .pred 	%p<11>;
	.reg .b32 	%r<160>;
	.reg .b32 	%f<56>;
	.reg .b64 	%rd<17>;

	ld.param.u64 	%rd4, [_Z8multiplyPKiS0_Piii_param_0];
	ld.param.u64 	%rd5, [_Z8multiplyPKiS0_Piii_param_1];
	ld.param.u32 	%r30, [_Z8multiplyPKiS0_Piii_param_3];
	ld.param.u32 	%r31, [_Z8multiplyPKiS0_Piii_param_4];
	cvta.to.global.u64 	%rd1, %rd4;
	cvta.to.global.u64 	%rd2, %rd5;
	mov.u32 	%r32, %ctaid.x;
	mov.u32 	%r33, %ctaid.y;
	mov.u32 	%r1, %tid.x;
	mov.u32 	%r2, %tid.y;
	mul.lo.s32 	%r3, %r31, %r30;
	mul.lo.s32 	%r4, %r3, %r33;
	mul.lo.s32 	%r5, %r31, %r32;
	setp.lt.s32 	%p1, %r30, 1;
	mov.f32 	%f54, 0f00000000;
	@%p1 bra 	$L__BB0_15;
	mul.lo.s32 	%r34, %r31, %r31;
	shl.b32 	%r35, %r34, 2;
	mov.u32 	%r36, shared;
	add.s32 	%r6, %r36, %r35;
	mad.lo.s32 	%r7, %r30, %r2, %r1;
	mad.lo.s32 	%r37, %r31, %r1, %r2;
	shl.b32 	%r38, %r37, 2;
	add.s32 	%r8, %r36, %r38;
	add.s32 	%r9, %r6, %r38;
	and.b32  	%r10, %r31, 7;
	and.b32  	%r11, %r31, 2147483640;
	and.b32  	%r12, %r31, 1;
	neg.s32 	%r13, %r11;
	shl.b32 	%r39, %r1, 2;
	add.s32 	%r14, %r35, %r39;
	shl.b32 	%r15, %r31, 5;
	shl.b32 	%r16, %r31, 2;
	mov.f32 	%f54, 0f00000000;
	mov.u32 	%r153, %r5;
	mov.u32 	%r154, %r4;
$L__BB0_2:
	setp.lt.s32 	%p2, %r31, 1;
	add.s32 	%r40, %r7, %r154;
	mul.wide.s32 	%rd6, %r40, 4;
	add.s64 	%rd7, %rd1, %rd6;
	ld.global.u32 	%r41, [%rd7];
	st.shared.u32 	[%r8], %r41;
	add.s32 	%r42, %r7, %r153;
	mul.wide.s32 	%rd8, %r42, 4;
	add.s64 	%rd9, %rd2, %rd8;
	ld.global.u32 	%r43, [%rd9];
	st.shared.u32 	[%r9], %r43;
	bar.sync 	0;
	@%p2 bra 	$L__BB0_14;
	setp.lt.u32 	%p3, %r31, 8;
	mov.b32 	%r158, 0;
	@%p3 bra 	$L__BB0_6;
	mov.u32 	%r155, shared;
	mov.u32 	%r156, %r13;
$L__BB0_5:
	.pragma "nounroll";
	shl.b32 	%r46, %r2, 2;
	add.s32 	%r47, %r155, %r46;
	ld.shared.u32 	%r48, [%r47];
	add.s32 	%r49, %r155, %r14;
	ld.shared.u32 	%r50, [%r49];
	mul.lo.s32 	%r51, %r50, %r48;
	cvt.rn.f32.s32 	%f18, %r51;
	add.f32 	%f19, %f54, %f18;
	add.s32 	%r52, %r47, %r16;
	ld.shared.u32 	%r53, [%r52];
	add.s32 	%r54, %r49, %r16;
	ld.shared.u32 	%r55, [%r54];
	mul.lo.s32 	%r56, %r55, %r53;
	cvt.rn.f32.s32 	%f20, %r56;
	add.f32 	%f21, %f19, %f20;
	add.s32 	%r57, %r52, %r16;
	ld.shared.u32 	%r58, [%r57];
	add.s32 	%r59, %r54, %r16;
	ld.shared.u32 	%r60, [%r59];
	mul.lo.s32 	%r61, %r60, %r58;
	cvt.rn.f32.s32 	%f22, %r61;
	add.f32 	%f23, %f21, %f22;
	add.s32 	%r62, %r57, %r16;
	ld.shared.u32 	%r63, [%r62];
	add.s32 	%r64, %r59, %r16;
	ld.shared.u32 	%r65, [%r64];
	mul.lo.s32 	%r66, %r65, %r63;
	cvt.rn.f32.s32 	%f24, %r66;
	add.f32 	%f25, %f23, %f24;
	add.s32 	%r67, %r62, %r16;
	ld.shared.u32 	%r68, [%r67];
	add.s32 	%r69, %r64, %r16;
	ld.shared.u32 	%r70, [%r69];
	mul.lo.s32 	%r71, %r70, %r68;
	cvt.rn.f32.s32 	%f26, %r71;
	add.f32 	%f27, %f25, %f26;
	add.s32 	%r72, %r67, %r16;
	ld.shared.u32 	%r73, [%r72];
	add.s32 	%r74, %r69, %r16;
	ld.shared.u32 	%r75, [%r74];
	mul.lo.s32 	%r76, %r75, %r73;
	cvt.rn.f32.s32 	%f28, %r76;
	add.f32 	%f29, %f27, %f28;
	add.s32 	%r77, %r72, %r16;
	ld.shared.u32 	%r78, [%r77];
	add.s32 	%r79, %r74, %r16;
	ld.shared.u32 	%r80, [%r79];
	mul.lo.s32 	%r81, %r80, %r78;
	cvt.rn.f32.s32 	%f30, %r81;
	add.f32 	%f31, %f29, %f30;
	add.s32 	%r82, %r77, %r16;
	ld.shared.u32 	%r83, [%r82];
	add.s32 	%r84, %r79, %r16;
	ld.shared.u32 	%r85, [%r84];
	mul.lo.s32 	%r86, %r85, %r83;
	cvt.rn.f32.s32 	%f32, %r86;
	add.f32 	%f54, %f31, %f32;
	add.s32 	%r156, %r156, 8;
	add.s32 	%r155, %r155, %r15;
	setp.ne.s32 	%p4, %r156, 0;
	mov.u32 	%r158, %r11;
	@%p4 bra 	$L__BB0_5;
$L__BB0_6:
	setp.eq.s32 	%p5, %r10, 0;
	@%p5 bra 	$L__BB0_14;
	add.s32 	%r87, %r10, -1;
	setp.lt.u32 	%p6, %r87, 3;
	@%p6 bra 	$L__BB0_9;
	mul.lo.s32 	%r88, %r158, %r31;
	add.s32 	%r89, %r88, %r2;
	shl.b32 	%r90, %r89, 2;
	mov.u32 	%r91, shared;
	add.s32 	%r92, %r91, %r90;
	ld.shared.u32 	%r93, [%r92];
	add.s32 	%r94, %r88, %r1;
	shl.b32 	%r95, %r94, 2;
	add.s32 	%r96, %r6, %r95;
	ld.shared.u32 	%r97, [%r96];
	mul.lo.s32 	%r98, %r97, %r93;
	cvt.rn.f32.s32 	%f34, %r98;
	add.f32 	%f35, %f54, %f34;
	add.s32 	%r99, %r92, %r16;
	ld.shared.u32 	%r100, [%r99];
	add.s32 	%r101, %r96, %r16;
	ld.shared.u32 	%r102, [%r101];
	mul.lo.s32 	%r103, %r102, %r100;
	cvt.rn.f32.s32 	%f36, %r103;
	add.f32 	%f37, %f35, %f36;
	add.s32 	%r104, %r99, %r16;
	ld.shared.u32 	%r105, [%r104];
	add.s32 	%r106, %r101, %r16;
	ld.shared.u32 	%r107, [%r106];
	mul.lo.s32 	%r108, %r107, %r105;
	cvt.rn.f32.s32 	%f38, %r108;
	add.f32 	%f39, %f37, %f38;
	add.s32 	%r109, %r104, %r16;
	ld.shared.u32 	%r110, [%r109];
	add.s32 	%r111, %r106, %r16;
	ld.shared.u32 	%r112, [%r111];
	mul.lo.s32 	%r113, %r112, %r110;
	cvt.rn.f32.s32 	%f40, %r113;
	add.f32 	%f54, %f39, %f40;
	add.s32 	%r158, %r158, 4;
$L__BB0_9:
	and.b32  	%r114, %r31, 3;
	setp.eq.s32 	%p7, %r114, 0;
	@%p7 bra 	$L__BB0_14;
	setp.eq.s32 	%p8, %r114, 1;
	@%p8 bra 	$L__BB0_12;
	mul.lo.s32 	%r115, %r158, %r31;
	add.s32 	%r116, %r115, %r2;
	shl.b32 	%r117, %r116, 2;
	mov.u32 	%r118, shared;
	add.s32 	%r119, %r118, %r117;
	ld.shared.u32 	%r120, [%r119];
	add.s32 	%r121, %r115, %r1;
	shl.b32 	%r122, %r121, 2;
	add.s32 	%r123, %r6, %r122;
	ld.shared.u32 	%r124, [%r123];
	mul.lo.s32 	%r125, %r124, %r120;
	cvt.rn.f32.s32 	%f42, %r125;
	add.f32 	%f43, %f54, %f42;
	add.s32 	%r126, %r119, %r16;
	ld.shared.u32 	%r127, [%r126];
	add.s32 	%r128, %r123, %r16;
	ld.shared.u32 	%r129, [%r128];
	mul.lo.s32 	%r130, %r129, %r127;
	cvt.rn.f32.s32 	%f44, %r130;
	add.f32 	%f54, %f43, %f44;
	add.s32 	%r158, %r158, 2;
$L__BB0_12:
	setp.eq.s32 	%p9, %r12, 0;
	@%p9 bra 	$L__BB0_14;
	mul.lo.s32 	%r131, %r158, %r31;
	add.s32 	%r132, %r131, %r2;
	shl.b32 	%r133, %r132, 2;
	mov.u32 	%r134, shared;
	add.s32 	%r135, %r134, %r133;
	ld.shared.u32 	%r136, [%r135];
	add.s32 	%r137, %r131, %r1;
	shl.b32 	%r138, %r137, 2;
	add.s32 	%r139, %r6, %r138;
	ld.shared.u32 	%r140, [%r139];
	mul.lo.s32 	%r141, %r140, %r136;
	cvt.rn.f32.s32 	%f45, %r141;
	add.f32 	%f54, %f54, %f45;
$L__BB0_14:
	bar.sync 	0;
	add.s32 	%r154, %r154, %r31;
	add.s32 	%r153, %r153, %r3;
	add.s32 	%r142, %r4, %r30;
	setp.lt.s32 	%p10, %r154, %r142;
	@%p10 bra 	$L__BB0_2;
$L__BB0_15:
	ld.param.u64 	%rd16, [_Z8multiplyPKiS0_Piii_param_2];
	cvta.to.global.u64 	%rd10, %rd16;
	add.s32 	%r143, %r4, %r5;
	cvt.rzi.s32.f32 	%r144, %f54;
	mad.lo.s32 	%r145, %r30, %r2, %r1;
	add.s32 	%r146, %r145, %r143;
	mul.wide.s32 	%rd11, %r146, 4;
	add.s64 	%rd12, %rd10, %rd11;
	st.global.u32 	[%rd12], %r144;
	add.s64 	%rd13, %rd2, %rd11;
	ld.global.u32 	%r147, [%rd13];
	mad.lo.s32 	%r148, %r30, %r1, %r2;
	add.s32 	%r149, %r148, %r143;
	mul.wide.s32 	%rd14, %r149, 4;
	add.s64 	%rd15, %rd1, %rd14;
	ld.global.u32 	%r150, [%rd15];
	add.s32 	%r151, %r150, %r147;
	add.s32 	%r152, %r151, %r144;
	st.global.u32 	[%rd12], %r152;
	ret;

}


// ===== COMPILED SASS (sm_100) =====

	.target	sm_100

	.elftype	@"ET_EXEC"


//--------------------- .note.nv.tkinfo           --------------------------
	.section	.note.nv.tkinfo,"",@"SHT_NOTE"
	.sectionflags	@"SHF_NOTE_NV_TKINFO"
	.tkinfo
        /*0018*/ 	.word	0x00000002
        /*0030*/ 	.string	""
        /*0030*/ 	.string	"ptxas"
        /*0030*/ 	.string	"Cuda compilation tools, release 13.0, V13.0.88"
        /*0030*/ 	.string	"Build cuda_13.0.r13.0/compiler.36424714_0"
        /*0030*/ 	.string	"-arch sm_100 -m 64 "



//--------------------- .note.nv.cuinfo           --------------------------
	.section	.note.nv.cuinfo,"",@"SHT_NOTE"
	.sectionflags	@"SHF_NOTE_NV_CUINFO"
        /*0018*/ 	.short	0x0002
        /*001a*/ 	.short	0x0064
        /*001c*/ 	.short	0x0082
	.zero		2


//--------------------- .nv.info                  --------------------------
	.section	.nv.info,"",@"SHT_CUDA_INFO"
	.align	4


	//----- nvinfo : EIATTR_REGCOUNT
	.align		4
        /*0000*/ 	.byte	0x04, 0x2f
        /*0002*/ 	.short	(.L_1 - .L_0)
	.align		4
.L_0:
        /*0004*/ 	.word	index@(_Z8multiplyPKiS0_Piii)
        /*0008*/ 	.word	0x00000020


	//----- nvinfo : EIATTR_FRAME_SIZE
	.align		4
.L_1:
        /*000c*/ 	.byte	0x04, 0x11
        /*000e*/ 	.short	(.L_3 - .L_2)
	.align		4
.L_2:
        /*0010*/ 	.word	index@(_Z8multiplyPKiS0_Piii)
        /*0014*/ 	.word	0x00000000


	//----- nvinfo : EIATTR_MIN_STACK_SIZE
	.align		4
.L_3:
        /*0018*/ 	.byte	0x04, 0x12
        /*001a*/ 	.short	(.L_5 - .L_4)
	.align		4
.L_4:
        /*001c*/ 	.word	index@(_Z8multiplyPKiS0_Piii)
        /*0020*/ 	.word	0x00000000
.L_5:


//--------------------- .nv.compat                --------------------------
	.section	.nv.compat,"",@"SHT_CUDA_COMPAT_INFO"
	.align	4
        /*0000*/ 	.byte	0x02, 0x09, 0x00, 0x00, 0x02, 0x02, 0x01, 0x00, 0x02, 0x05, 0x05, 0x00, 0x03, 0x07, 0x01, 0x01
        /*0010*/ 	.byte	0x02, 0x03, 0x00, 0x00, 0x02, 0x06, 0x01, 0x00, 0x04, 0x0b, 0x08, 0x00, 0x09, 0x00, 0x00, 0x00
        /*0020*/ 	.byte	0x00, 0x00, 0x00, 0x00


//--------------------- .nv.info._Z8multiplyPKiS0_Piii --------------------------
	.section	.nv.info._Z8multiplyPKiS0_Piii,"",@"SHT_CUDA_INFO"
	.sectionflags	@""
	.align	4


	//----- nvinfo : EIATTR_CUDA_API_VERSION
	.align		4
        /*0000*/ 	.byte	0x04, 0x37
        /*0002*/ 	.short	(.L_7 - .L_6)
.L_6:
        /*0004*/ 	.word	0x00000082


	//----- nvinfo : EIATTR_KPARAM_INFO
	.align		4
.L_7:
        /*0008*/ 	.byte	0x04, 0x17
        /*000a*/ 	.short	(.L_9 - .L_8)
.L_8:
        /*000c*/ 	.word	0x00000000
        /*0010*/ 	.short	0x0004
        /*0012*/ 	.short	0x001c
        /*0014*/ 	.byte	0x00, 0xf0, 0x11, 0x00


	//----- nvinfo : EIATTR_KPARAM_INFO
	.align		4
.L_9:
        /*0018*/ 	.byte	0x04, 0x17
        /*001a*/ 	.short	(.L_11 - .L_10)
.L_10:
        /*001c*/ 	.word	0x00000000
        /*0020*/ 	.short	0x0003
        /*0022*/ 	.short	0x0018
        /*0024*/ 	.byte	0x00, 0xf0, 0x11, 0x00


	//----- nvinfo : EIATTR_KPARAM_INFO
	.align		4
.L_11:
        /*0028*/ 	.byte	0x04, 0x17
        /*002a*/ 	.short	(.L_13 - .L_12)
.L_12:
        /*002c*/ 	.word	0x00000000
        /*0030*/ 	.short	0x0002
        /*0032*/ 	.short	0x0010
        /*0034*/ 	.byte	0x00, 0xf5, 0x21, 0x00


	//----- nvinfo : EIATTR_KPARAM_INFO
	.align		4
.L_13:
        /*0038*/ 	.byte	0x04, 0x17
        /*003a*/ 	.short	(.L_15 - .L_14)
.L_14:
        /*003c*/ 	.word	0x00000000
        /*0040*/ 	.short	0x0001
        /*0042*/ 	.short	0x0008
        /*0044*/ 	.byte	0x00, 0xf5, 0x21, 0x00


	//----- nvinfo : EIATTR_KPARAM_INFO
	.align		4
.L_15:
        /*0048*/ 	.byte	0x04, 0x17
        /*004a*/ 	.short	(.L_17 - .L_16)
.L_16:
        /*004c*/ 	.word	0x00000000
        /*0050*/ 	.short	0x0000
        /*0052*/ 	.short	0x0000
        /*0054*/ 	.byte	0x00, 0xf5, 0x21, 0x00


	//----- nvinfo : EIATTR_SPARSE_MMA_MASK
	.align		4
.L_17:
        /*0058*/ 	.byte	0x03, 0x50
        /*005a*/ 	.short	0x0000


	//----- nvinfo : EIATTR_MAXREG_COUNT
	.align		4
        /*005c*/ 	.byte	0x03, 0x1b
        /*005e*/ 	.short	0x00ff


	//----- nvinfo : EIATTR_NUM_BARRIERS
	.align		4
        /*0060*/ 	.byte	0x02, 0x4c
        /*0062*/ 	.byte	0x01
	.zero		1


	//----- nvinfo : EIATTR_MERCURY_ISA_VERSION
	.align		4
        /*0064*/ 	.byte	0x03, 0x5f
        /*0066*/ 	.short	0x0101


	//----- nvinfo : EIATTR_VRC_CTA_INIT_COUNT
	.align		4
        /*0068*/ 	.byte	0x02, 0x4a
	.zero		1
	.zero		1


	//----- nvinfo : EIATTR_EXIT_INSTR_OFFSETS
	.align		4
        /*006c*/ 	.byte	0x04, 0x1c
        /*006e*/ 	.short	(.L_19 - .L_18)


	//   ....[0]....
.L_18:
        /*0070*/ 	.word	0x00000d50


	//----- nvinfo : EIATTR_CBANK_PARAM_SIZE
	.align		4
.L_19:
        /*0074*/ 	.byte	0x03, 0x19
        /*0076*/ 	.short	0x0020


	//----- nvinfo : EIATTR_PARAM_CBANK
	.align		4
        /*0078*/ 	.byte	0x04, 0x0a
        /*007a*/ 	.short	(.L_21 - .L_20)
	.align		4
.L_20:
        /*007c*/ 	.word	index@(.nv.constant0._Z8multiplyPKiS0_Piii)
        /*0080*/ 	.short	0x0380
        /*0082*/ 	.short	0x0020


	//----- nvinfo : EIATTR_SW_WAR
	.align		4
.L_21:
        /*0084*/ 	.byte	0x04, 0x36
        /*0086*/ 	.short	(.L_23 - .L_22)
.L_22:
        /*0088*/ 	.word	0x00000008
.L_23:


//--------------------- .nv.callgraph             --------------------------
	.section	.nv.callgraph,"",@"SHT_CUDA_CALLGRAPH"
	.align	4
	.sectionentsize	8
	.align		4
        /*0000*/ 	.word	0x00000000
	.align		4
        /*0004*/ 	.word	0xffffffff
	.align		4
        /*0008*/ 	.word	0x00000000
	.align		4
        /*000c*/ 	.word	0xfffffffe
	.align		4
        /*0010*/ 	.word	0x00000000
	.align		4
        /*0014*/ 	.word	0xfffffffd
	.align		4
        /*0018*/ 	.word	0x00000000
	.align		4
        /*001c*/ 	.word	0xfffffffc


//--------------------- .text._Z8multiplyPKiS0_Piii --------------------------
	.section	.text._Z8multiplyPKiS0_Piii,"ax",@progbits
	.align	128
        .global         _Z8multiplyPKiS0_Piii
        .type           _Z8multiplyPKiS0_Piii,@function
        .size           _Z8multiplyPKiS0_Piii,(.L_x_8 - _Z8multiplyPKiS0_Piii)
        .other          _Z8multiplyPKiS0_Piii,@"STO_CUDA_ENTRY STV_DEFAULT"
_Z8multiplyPKiS0_Piii:
.text._Z8multiplyPKiS0_Piii:
[----:B------:R-:W-:Y:S01]  /*0000*/  LDC R1, c[0x0][0x37c] ;  /* 0x0000df00ff017b82 */ /* 0x000fe20000000800 */
[----:B------:R-:W0:Y:S07]  /*0010*/  LDCU.64 UR10, c[0x0][0x398] ;  /* 0x00007300ff0a77ac */ /* 0x000e2e0008000a00 */
[----:B------:R-:W1:Y:S01]  /*0020*/  S2UR UR6, SR_CTAID.X ;  /* 0x00000000000679c3 */ /* 0x000e620000002500 */
[----:B------:R-:W2:Y:S01]  /*0030*/  S2R R0, SR_TID.X ;  /* 0x0000000000007919 */ /* 0x000ea20000002100 */
[----:B------:R-:W-:Y:S01]  /*0040*/  HFMA2 R2, -RZ, RZ, 0, 0 ;  /* 0x00000000ff027431 */ /* 0x000fe200000001ff */
[----:B------:R-:W3:Y:S01]  /*0050*/  LDCU.64 UR16, c[0x0][0x358] ;  /* 0x00006b00ff1077ac */ /* 0x000ee20008000a00 */
[----:B------:R-:W4:Y:S04]  /*0060*/  S2R R3, SR_TID.Y ;  /* 0x0000000000037919 */ /* 0x000f280000002200 */
[----:B------:R-:W5:Y:S01]  /*0070*/  S2UR UR5, SR_CTAID.Y ;  /* 0x00000000000579c3 */ /* 0x000f620000002600 */
[----:B0-----:R-:W-:-:S02]  /*0080*/  UISETP.GE.AND UP0, UPT, UR10, 0x1, UPT ;  /* 0x000000010a00788c */ /* 0x001fc4000bf06270 */
[----:B------:R-:W-:Y:S02]  /*0090*/  UIMAD UR12, UR11, UR10, URZ ;  /* 0x0000000a0b0c72a4 */ /* 0x000fe4000f8e02ff */
[----:B-1----:R-:W-:Y:S02]  /*00a0*/  UIMAD UR6, UR6, UR11, URZ ;  /* 0x0000000b060672a4 */ /* 0x002fe4000f8e02ff */
[----:B-----5:R-:W-:-:S03]  /*00b0*/  UIMAD UR5, UR12, UR5, URZ ;  /* 0x000000050c0572a4 */ /* 0x020fc6000f8e02ff */
[----:B--23--:R-:W-:Y:S09]  /*00c0*/  BRA.U !UP0, `(.L_x_0) ;  /* 0x0000000908dc7547 */ /* 0x00cff2000b800000 */
[----:B------:R-:W0:Y:S01]  /*00d0*/  S2UR UR8, SR_CgaCtaId ;  /* 0x00000000000879c3 */ /* 0x000e220000008800 */
[----:B------:R-:W-:Y:S02]  /*00e0*/  UIMAD UR4, UR11, UR11, URZ ;  /* 0x0000000b0b0472a4 */ /* 0x000fe4000f8e02ff */
[----:B----4-:R-:W-:Y:S01]  /*00f0*/  IMAD R8, R0, UR11, R3 ;  /* 0x0000000b00087c24 */ /* 0x010fe2000f8e0203 */
[----:B------:R-:W-:Y:S01]  /*0100*/  UMOV UR7, 0x400 ;  /* 0x0000040000077882 */ /* 0x000fe20000000000 */
[----:B------:R-:W-:Y:S01]  /*0110*/  IMAD R4, R3, UR10, R0 ;  /* 0x0000000a03047c24 */ /* 0x000fe2000f8e0200 */
[----:B------:R-:W-:Y:S01]  /*0120*/  USHF.L.U32 UR4, UR4, 0x2, URZ ;  /* 0x0000000204047899 */ /* 0x000fe200080006ff */
[----:B------:R-:W-:Y:S01]  /*0130*/  MOV R2, RZ ;  /* 0x000000ff00027202 */ /* 0x000fe20000000f00 */
[----:B------:R-:W-:Y:S01]  /*0140*/  IMAD.U32 R5, RZ, RZ, UR5 ;  /* 0x00000005ff057e24 */ /* 0x000fe2000f8e00ff */
[----:B------:R-:W-:-:S03]  /*0150*/  ULOP3.LUT UR14, UR11, 0x7, URZ, 0xc0, !UPT ;  /* 0x000000070b0e7892 */ /* 0x000fc6000f8ec0ff */
[----:B------:R-:W-:Y:S01]  /*0160*/  LEA R7, R0, UR4, 0x2 ;  /* 0x0000000400077c11 */ /* 0x000fe2000f8e10ff */
[----:B0-----:R-:W-:Y:S02]  /*0170*/  ULEA UR7, UR8, UR7, 0x18 ;  /* 0x0000000708077291 */ /* 0x001fe4000f8ec0ff */
[----:B------:R-:W-:Y:S02]  /*0180*/  ULOP3.LUT UR8, UR11, 0x7ffffff8, URZ, 0xc0, !UPT ;  /* 0x7ffffff80b087892 */ /* 0x000fe4000f8ec0ff */
[----:B------:R-:W-:Y:S02]  /*0190*/  UIADD3 UR13, UPT, UPT, UR4, UR7, URZ ;  /* 0x00000007040d7290 */ /* 0x000fe4000fffe0ff */
[C---:B------:R-:W-:Y:S01]  /*01a0*/  LEA R6, R8.reuse, UR7, 0x2 ;  /* 0x0000000708067c11 */ /* 0x040fe2000f8e10ff */
[----:B------:R-:W-:Y:S01]  /*01b0*/  UIADD3 UR9, UPT, UPT, -UR8, URZ, URZ ;  /* 0x000000ff08097290 */ /* 0x000fe2000fffe1ff */
[----:B------:R-:W-:Y:S02]  /*01c0*/  UMOV UR7, UR6 ;  /* 0x0000000600077c82 */ /* 0x000fe40008000000 */
[----:B------:R-:W-:-:S09]  /*01d0*/  LEA R8, R8, UR13, 0x2 ;  /* 0x0000000d08087c11 */ /* 0x000fd2000f8e10ff */
.L_x_6:
[----:B0-----:R-:W0:Y:S01]  /*01e0*/  LDC.64 R12, c[0x0][0x380] ;  /* 0x0000e000ff0c7b82 */ /* 0x001e220000000a00 */
[C---:B------:R-:W-:Y:S02]  /*01f0*/  IADD3 R9, PT, PT, R4.reuse, R5, RZ ;  /* 0x0000000504097210 */ /* 0x040fe40007ffe0ff */
[----:B------:R-:W-:-:S05]  /*0200*/  IADD3 R11, PT, PT, R4, UR7, RZ ;  /* 0x00000007040b7c10 */ /* 0x000fca000fffe0ff */
[----:B------:R-:W1:Y:S08]  /*0210*/  LDC.64 R14, c[0x0][0x388] ;  /* 0x0000e200ff0e7b82 */ /* 0x000e700000000a00 */
[----:B------:R-:W2:Y:S01]  /*0220*/  LDC R10, c[0x0][0x39c] ;  /* 0x0000e700ff0a7b82 */ /* 0x000ea20000000800 */
[----:B0-----:R-:W-:-:S06]  /*0230*/  IMAD.WIDE R12, R9, 0x4, R12 ;  /* 0x00000004090c7825 */ /* 0x001fcc00078e020c */
[----:B------:R-:W3:Y:S01]  /*0240*/  LDG.E R13, desc[UR16][R12.64] ;  /* 0x000000100c0d7981 */ /* 0x000ee2000c1e1900 */
[----:B-1----:R-:W-:-:S06]  /*0250*/  IMAD.WIDE R14, R11, 0x4, R14 ;  /* 0x000000040b0e7825 */ /* 0x002fcc00078e020e */
[----:B------:R-:W4:Y:S01]  /*0260*/  LDG.E R15, desc[UR16][R14.64] ;  /* 0x000000100e0f7981 */ /* 0x000f22000c1e1900 */
[----:B--2---:R-:W-:-:S03]  /*0270*/  ISETP.GE.AND P0, PT, R10, 0x1, PT ;  /* 0x000000010a00780c */ /* 0x004fc60003f06270 */
[----:B---3--:R0:W-:Y:S04]  /*0280*/  STS [R6], R13 ;  /* 0x0000000d06007388 */ /* 0x0081e80000000800 */
[----:B----4-:R0:W-:Y:S01]  /*0290*/  STS [R8], R15 ;  /* 0x0000000f08007388 */ /* 0x0101e20000000800 */
[----:B------:R-:W-:Y:S06]  /*02a0*/  BAR.SYNC.DEFER_BLOCKING 0x0 ;  /* 0x0000000000007b1d */ /* 0x000fec0000010000 */
[----:B------:R-:W-:Y:S05]  /*02b0*/  @!P0 BRA `(.L_x_1) ;  /* 0x0000000800448947 */ /* 0x000fea0003800000 */
[----:B------:R-:W-:Y:S01]  /*02c0*/  ISETP.GE.U32.AND P0, PT, R10, 0x8, PT ;  /* 0x000000080a00780c */ /* 0x000fe20003f06070 */
[----:B------:R-:W-:-:S12]  /*02d0*/  UMOV UR4, URZ ;  /* 0x000000ff00047c82 */ /* 0x000fd80008000000 */
[----:B------:R-:W-:Y:S05]  /*02e0*/  @!P0 BRA `(.L_x_2) ;  /* 0x0000000400048947 */ /* 0x000fea0003800000 */
[----:B------:R-:W1:Y:S01]  /*02f0*/  S2R R9, SR_CgaCtaId ;  /* 0x0000000000097919 */ /* 0x000e620000008800 */
[----:B------:R-:W-:Y:S01]  /*0300*/  MOV R12, 0x400 ;  /* 0x00000400000c7802 */ /* 0x000fe20000000f00 */
[----:B------:R-:W-:-:S03]  /*0310*/  UMOV UR4, UR9 ;  /* 0x0000000900047c82 */ /* 0x000fc60008000000 */
[----:B-1----:R-:W-:-:S07]  /*0320*/  LEA R12, R9, R12, 0x18 ;  /* 0x0000000c090c7211 */ /* 0x002fce00078ec0ff */
.L_x_3:
[----:B------:R-:W-:Y:S01]  /*0330*/  IMAD R19, R3, 0x4, R12 ;  /* 0x0000000403137824 */ /* 0x000fe200078e020c */
[-C--:B------:R-:W-:Y:S01]  /*0340*/  IADD3 R9, PT, PT, R7, R12.reuse, RZ ;  /* 0x0000000c07097210 */ /* 0x080fe20007ffe0ff */
[----:B------:R-:W-:Y:S01]  /*0350*/  UIADD3 UR4, UPT, UPT, UR4, 0x8, URZ ;  /* 0x0000000804047890 */ /* 0x000fe2000fffe0ff */
[C---:B------:R-:W-:Y:S02]  /*0360*/  LEA R12, R10.reuse, R12, 0x5 ;  /* 0x0000000c0a0c7211 */ /* 0x040fe400078e28ff */
[C---:B------:R-:W-:Y:S01]  /*0370*/  LEA R21, R10.reuse, R19, 0x2 ;  /* 0x000000130a157211 */ /* 0x040fe200078e10ff */
[C---:B------:R-:W-:Y:S01]  /*0380*/  IMAD R11, R10.reuse, 0x4, R9 ;  /* 0x000000040a0b7824 */ /* 0x040fe200078e0209 */
[----:B------:R-:W-:Y:S01]  /*0390*/  LDS R19, [R19] ;  /* 0x0000000013137984 */ /* 0x000fe20000000800 */
[----:B------:R-:W-:Y:S01]  /*03a0*/  UISETP.NE.AND UP0, UPT, UR4, URZ, UPT ;  /* 0x000000ff0400728c */ /* 0x000fe2000bf05270 */
[C---:B------:R-:W-:Y:S02]  /*03b0*/  LEA R23, R10.reuse, R21, 0x2 ;  /* 0x000000150a177211 */ /* 0x040fe400078e10ff */
[----:B------:R1:W2:Y:S01]  /*03c0*/  LDS R24, [R9] ;  /* 0x0000000009187984 */ /* 0x0002a20000000800 */
[----:B0-----:R-:W-:-:S02]  /*03d0*/  LEA R13, R10, R11, 0x2 ;  /* 0x0000000b0a0d7211 */ /* 0x001fc400078e10ff */
[C---:B------:R-:W-:Y:S01]  /*03e0*/  IMAD R25, R10.reuse, 0x4, R23 ;  /* 0x000000040a197824 */ /* 0x040fe200078e0217 */
[----:B------:R-:W-:Y:S01]  /*03f0*/  LDS R21, [R21] ;  /* 0x0000000015157984 */ /* 0x000fe20000000800 */
[----:B------:R-:W-:-:S03]  /*0400*/  LEA R17, R10, R13, 0x2 ;  /* 0x0000000d0a117211 */ /* 0x000fc600078e10ff */
[----:B------:R-:W0:Y:S01]  /*0410*/  LDS R26, [R11] ;  /* 0x000000000b1a7984 */ /* 0x000e220000000800 */
[C---:B------:R-:W-:Y:S01]  /*0420*/  LEA R27, R10.reuse, R25, 0x2 ;  /* 0x000000190a1b7211 */ /* 0x040fe200078e10ff */
[C---:B------:R-:W-:Y:S02]  /*0430*/  IMAD R15, R10.reuse, 0x4, R17 ;  /* 0x000000040a0f7824 */ /* 0x040fe400078e0211 */
[----:B------:R-:W-:Y:S01]  /*0440*/  LDS R23, [R23] ;  /* 0x0000000017177984 */ /* 0x000fe20000000800 */
[----:B------:R-:W-:-:S03]  /*0450*/  LEA R29, R10, R27, 0x2 ;  /* 0x0000001b0a1d7211 */ /* 0x000fc600078e10ff */
[----:B------:R3:W4:Y:S02]  /*0460*/  LDS R28, [R13] ;  /* 0x000000000d1c7984 */ /* 0x0007240000000800 */
[C---:B-1----:R-:W-:Y:S02]  /*0470*/  IMAD R9, R10.reuse, 0x4, R29 ;  /* 0x000000040a097824 */ /* 0x042fe400078e021d */
[----:B------:R1:W-:Y:S03]  /*0480*/  LDS R22, [R25] ;  /* 0x0000000019167984 */ /* 0x0003e60000000800 */
[C---:B------:R-:W-:Y:S01]  /*0490*/  LEA R14, R10.reuse, R9, 0x2 ;  /* 0x000000090a0e7211 */ /* 0x040fe200078e10ff */
[----:B------:R-:W5:Y:S01]  /*04a0*/  LDS R17, [R17] ;  /* 0x0000000011117984 */ /* 0x000f620000000800 */
[----:B---3--:R-:W-:-:S03]  /*04b0*/  LEA R13, R10, R15, 0x2 ;  /* 0x0000000f0a0d7211 */ /* 0x008fc600078e10ff */
[----:B------:R-:W-:Y:S01]  /*04c0*/  LDS R20, [R27] ;  /* 0x000000001b147984 */ /* 0x000fe20000000800 */
[----:B------:R-:W-:-:S03]  /*04d0*/  LEA R11, R10, R13, 0x2 ;  /* 0x0000000d0a0b7211 */ /* 0x000fc600078e10ff */
[----:B------:R-:W3:Y:S02]  /*04e0*/  LDS R15, [R15] ;  /* 0x000000000f0f7984 */ /* 0x000ee40000000800 */
[----:B-1----:R-:W-:Y:S02]  /*04f0*/  IMAD R25, R10, 0x4, R11 ;  /* 0x000000040a197824 */ /* 0x002fe400078e020b */
[----:B------:R-:W-:Y:S04]  /*0500*/  LDS R18, [R29] ;  /* 0x000000001d127984 */ /* 0x000fe80000000800 */
[----:B------:R-:W1:Y:S01]  /*0510*/  LDS R13, [R13] ;  /* 0x000000000d0d7984 */ /* 0x000e620000000800 */
[----:B--2---:R-:W-:-:S03]  /*0520*/  IMAD R19, R19, R24, RZ ;  /* 0x0000001813137224 */ /* 0x004fc600078e02ff */
[----:B------:R-:W-:Y:S02]  /*0530*/  LDS R16, [R9] ;  /* 0x0000000009107984 */ /* 0x000fe40000000800 */
[----:B------:R-:W-:Y:S02]  /*0540*/  I2FP.F32.S32 R19, R19 ;  /* 0x0000001300137245 */ /* 0x000fe40000201400 */
[----:B------:R-:W2:Y:S01]  /*0550*/  LDS R11, [R11] ;  /* 0x000000000b0b7984 */ /* 0x000ea20000000800 */
[----:B0-----:R-:W-:Y:S02]  /*0560*/  IMAD R21, R21, R26, RZ ;  /* 0x0000001a15157224 */ /* 0x001fe400078e02ff */
[----:B------:R-:W-:Y:S01]  /*0570*/  FADD R19, R19, R2 ;  /* 0x0000000213137221 */ /* 0x000fe20000000000 */
[----:B------:R-:W-:Y:S02]  /*0580*/  LDS R14, [R14] ;  /* 0x000000000e0e7984 */ /* 0x000fe40000000800 */
[----:B------:R-:W-:-:S02]  /*0590*/  I2FP.F32.S32 R24, R21 ;  /* 0x0000001500187245 */ /* 0x000fc40000201400 */
[----:B------:R-:W0:Y:S01]  /*05a0*/  LDS R9, [R25] ;  /* 0x0000000019097984 */ /* 0x000e220000000800 */
[----:B----4-:R-:W-:Y:S02]  /*05b0*/  IMAD R23, R23, R28, RZ ;  /* 0x0000001c17177224 */ /* 0x010fe400078e02ff */
[----:B------:R-:W-:-:S03]  /*05c0*/  FADD R19, R19, R24 ;  /* 0x0000001813137221 */ /* 0x000fc60000000000 */
[----:B------:R-:W-:Y:S01]  /*05d0*/  I2FP.F32.S32 R2, R23 ;  /* 0x0000001700027245 */ /* 0x000fe20000201400 */
[----:B-----5:R-:W-:-:S04]  /*05e0*/  IMAD R17, R22, R17, RZ ;  /* 0x0000001116117224 */ /* 0x020fc800078e02ff */
[----:B------:R-:W-:Y:S01]  /*05f0*/  FADD R2, R19, R2 ;  /* 0x0000000213027221 */ /* 0x000fe20000000000 */
[----:B------:R-:W-:Y:S01]  /*0600*/  I2FP.F32.S32 R17, R17 ;  /* 0x0000001100117245 */ /* 0x000fe20000201400 */
[----:B---3--:R-:W-:-:S04]  /*0610*/  IMAD R15, R20, R15, RZ ;  /* 0x0000000f140f7224 */ /* 0x008fc800078e02ff */
[----:B------:R-:W-:Y:S01]  /*0620*/  FADD R2, R2, R17 ;  /* 0x0000001102027221 */ /* 0x000fe20000000000 */
[----:B------:R-:W-:Y:S01]  /*0630*/  I2FP.F32.S32 R15, R15 ;  /* 0x0000000f000f7245 */ /* 0x000fe20000201400 */
[----:B-1----:R-:W-:-:S04]  /*0640*/  IMAD R13, R18, R13, RZ ;  /* 0x0000000d120d7224 */ /* 0x002fc800078e02ff */
[----:B------:R-:W-:Y:S01]  /*0650*/  FADD R2, R2, R15 ;  /* 0x0000000f02027221 */ /* 0x000fe20000000000 */
[----:B------:R-:W-:Y:S01]  /*0660*/  I2FP.F32.S32 R13, R13 ;  /* 0x0000000d000d7245 */ /* 0x000fe20000201400 */
[----:B--2---:R-:W-:-:S04]  /*0670*/  IMAD R11, R16, R11, RZ ;  /* 0x0000000b100b7224 */ /* 0x004fc800078e02ff */
[----:B------:R-:W-:Y:S01]  /*0680*/  FADD R2, R2, R13 ;  /* 0x0000000d02027221 */ /* 0x000fe20000000000 */
[----:B------:R-:W-:Y:S01]  /*0690*/  I2FP.F32.S32 R11, R11 ;  /* 0x0000000b000b7245 */ /* 0x000fe20000201400 */
[----:B0-----:R-:W-:-:S04]  /*06a0*/  IMAD R9, R14, R9, RZ ;  /* 0x000000090e097224 */ /* 0x001fc800078e02ff */
[----:B------:R-:W-:Y:S01]  /*06b0*/  FADD R2, R2, R11 ;  /* 0x0000000b02027221 */ /* 0x000fe20000000000 */
[----:B------:R-:W-:-:S05]  /*06c0*/  I2FP.F32.S32 R9, R9 ;  /* 0x0000000900097245 */ /* 0x000fca0000201400 */
[----:B------:R-:W-:Y:S01]  /*06d0*/  FADD R2, R2, R9 ;  /* 0x0000000902027221 */ /* 0x000fe20000000000 */
[----:B------:R-:W-:Y:S06]  /*06e0*/  BRA.U UP0, `(.L_x_3) ;  /* 0xfffffffd00107547 */ /* 0x000fec000b83ffff */
[----:B------:R-:W-:-:S05]  /*06f0*/  UMOV UR4, UR8 ;  /* 0x0000000800047c82 */ /* 0x000fca0008000000 */
.L_x_2:
[----:B------:R-:W-:-:S09]  /*0700*/  UISETP.NE.AND UP0, UPT, UR14, URZ, UPT ;  /* 0x000000ff0e00728c */ /* 0x000fd2000bf05270 */
[----:B------:R-:W-:Y:S05]  /*0710*/  BRA.U !UP0, `(.L_x_1) ;  /* 0x00000005082c7547 */ /* 0x000fea000b800000 */
[----:B------:R-:W-:Y:S01]  /*0720*/  UIADD3 UR10, UPT, UPT, UR14, -0x1, URZ ;  /* 0xffffffff0e0a7890 */ /* 0x000fe2000fffe0ff */
[----:B------:R-:W-:-:S03]  /*0730*/  LOP3.LUT P0, R16, R10, 0x3, RZ, 0xc0, !PT ;  /* 0x000000030a107812 */ /* 0x000fc6000780c0ff */
[----:B------:R-:W-:-:S09]  /*0740*/  UISETP.GE.U32.AND UP0, UPT, UR10, 0x3, UPT ;  /* 0x000000030a00788c */ /* 0x000fd2000bf06070 */
[----:B------:R-:W-:Y:S05]  /*0750*/  BRA.U !UP0, `(.L_x_4) ;  /* 0x0000000108887547 */ /* 0x000fea000b800000 */
[----:B------:R-:W1:Y:S01]  /*0760*/  S2UR UR11, SR_CgaCtaId ;  /* 0x00000000000b79c3 */ /* 0x000e620000008800 */
[----:B------:R-:W-:Y:S01]  /*0770*/  UMOV UR10, 0x400 ;  /* 0x00000400000a7882 */ /* 0x000fe20000000000 */
[C---:B------:R-:W-:Y:S02]  /*0780*/  IMAD R9, R10.reuse, UR4, R3 ;  /* 0x000000040a097c24 */ /* 0x040fe4000f8e0203 */
[----:B------:R-:W-:Y:S01]  /*0790*/  IMAD R11, R10, UR4, R0 ;  /* 0x000000040a0b7c24 */ /* 0x000fe2000f8e0200 */
[----:B------:R-:W-:-:S04]  /*07a0*/  UIADD3 UR4, UPT, UPT, UR4, 0x4, URZ ;  /* 0x0000000404047890 */ /* 0x000fc8000fffe0ff */
[----:B0-----:R-:W-:-:S04]  /*07b0*/  LEA R13, R11, UR13, 0x2 ;  /* 0x0000000d0b0d7c11 */ /* 0x001fc8000f8e10ff */
[C---:B------:R-:W-:Y:S01]  /*07c0*/  LEA R17, R10.reuse, R13, 0x2 ;  /* 0x0000000d0a117211 */ /* 0x040fe200078e10ff */
[----:B------:R-:W-:Y:S03]  /*07d0*/  LDS R12, [R13] ;  /* 0x000000000d0c7984 */ /* 0x000fe60000000800 */
[C---:B------:R-:W-:Y:S01]  /*07e0*/  LEA R21, R10.reuse, R17, 0x2 ;  /* 0x000000110a157211 */ /* 0x040fe200078e10ff */
[----:B------:R-:W-:Y:S04]  /*07f0*/  LDS R14, [R17] ;  /* 0x00000000110e7984 */ /* 0x000fe80000000800 */
[----:B------:R-:W-:Y:S01]  /*0800*/  IMAD R22, R10, 0x4, R21 ;  /* 0x000000040a167824 */ /* 0x000fe200078e0215 */
[----:B------:R-:W-:Y:S01]  /*0810*/  LDS R18, [R21] ;  /* 0x0000000015127984 */ /* 0x000fe20000000800 */
[----:B-1----:R-:W-:-:S03]  /*0820*/  ULEA UR10, UR11, UR10, 0x18 ;  /* 0x0000000a0b0a7291 */ /* 0x002fc6000f8ec0ff */
[----:B------:R-:W-:Y:S03]  /*0830*/  LDS R13, [R22] ;  /* 0x00000000160d7984 */ /* 0x000fe60000000800 */
[----:B------:R-:W-:-:S05]  /*0840*/  LEA R9, R9, UR10, 0x2 ;  /* 0x0000000a09097c11 */ /* 0x000fca000f8e10ff */
[C---:B------:R-:W-:Y:S01]  /*0850*/  IMAD R15, R10.reuse, 0x4, R9 ;  /* 0x000000040a0f7824 */ /* 0x040fe200078e0209 */
[----:B------:R-:W0:Y:S04]  /*0860*/  LDS R11, [R9] ;  /* 0x00000000090b7984 */ /* 0x000e280000000800 */
[C---:B------:R-:W-:Y:S02]  /*0870*/  LEA R19, R10.reuse, R15, 0x2 ;  /* 0x0000000f0a137211 */ /* 0x040fe400078e10ff */
[----:B------:R-:W1:Y:S02]  /*0880*/  LDS R15, [R15] ;  /* 0x000000000f0f7984 */ /* 0x000e640000000800 */
[----:B------:R-:W-:Y:S02]  /*0890*/  LEA R20, R10, R19, 0x2 ;  /* 0x000000130a147211 */ /* 0x000fe400078e10ff */
[----:B------:R-:W2:Y:S04]  /*08a0*/  LDS R19, [R19] ;  /* 0x0000000013137984 */ /* 0x000ea80000000800 */
[----:B------:R-:W3:Y:S01]  /*08b0*/  LDS R20, [R20] ;  /* 0x0000000014147984 */ /* 0x000ee20000000800 */
[----:B0-----:R-:W-:-:S05]  /*08c0*/  IMAD R11, R11, R12, RZ ;  /* 0x0000000c0b0b7224 */ /* 0x001fca00078e02ff */
[----:B------:R-:W-:Y:S01]  /*08d0*/  I2FP.F32.S32 R11, R11 ;  /* 0x0000000b000b7245 */ /* 0x000fe20000201400 */
[----:B-1----:R-:W-:Y:S02]  /*08e0*/  IMAD R14, R15, R14, RZ ;  /* 0x0000000e0f0e7224 */ /* 0x002fe400078e02ff */
[----:B--2---:R-:W-:-:S03]  /*08f0*/  IMAD R18, R19, R18, RZ ;  /* 0x0000001213127224 */ /* 0x004fc600078e02ff */
[----:B------:R-:W-:Y:S01]  /*0900*/  I2FP.F32.S32 R14, R14 ;  /* 0x0000000e000e7245 */ /* 0x000fe20000201400 */
[----:B------:R-:W-:Y:S01]  /*0910*/  FADD R11, R2, R11 ;  /* 0x0000000b020b7221 */ /* 0x000fe20000000000 */
[----:B---3--:R-:W-:Y:S01]  /*0920*/  IMAD R13, R20, R13, RZ ;  /* 0x0000000d140d7224 */ /* 0x008fe200078e02ff */
[----:B------:R-:W-:Y:S02]  /*0930*/  I2FP.F32.S32 R18, R18 ;  /* 0x0000001200127245 */ /* 0x000fe40000201400 */
[----:B------:R-:W-:Y:S02]  /*0940*/  FADD R11, R11, R14 ;  /* 0x0000000e0b0b7221 */ /* 0x000fe40000000000 */
[----:B------:R-:W-:Y:S02]  /*0950*/  I2FP.F32.S32 R2, R13 ;  /* 0x0000000d00027245 */ /* 0x000fe40000201400 */
[----:B------:R-:W-:-:S04]  /*0960*/  FADD R11, R11, R18 ;  /* 0x000000120b0b7221 */ /* 0x000fc80000000000 */
[----:B------:R-:W-:-:S07]  /*0970*/  FADD R2, R11, R2 ;  /* 0x000000020b027221 */ /* 0x000fce0000000000 */
.L_x_4:
[----:B------:R-:W-:Y:S05]  /*0980*/  @!P0 BRA `(.L_x_1) ;  /* 0x0000000000908947 */ /* 0x000fea0003800000 */
[----:B------:R-:W-:Y:S02]  /*0990*/  ISETP.NE.AND P0, PT, R16, 0x1, PT ;  /* 0x000000011000780c */ /* 0x000fe40003f05270 */
[----:B------:R-:W-:-:S11]  /*09a0*/  LOP3.LUT P1, RZ, R10, 0x1, RZ, 0xc0, !PT ;  /* 0x000000010aff7812 */ /* 0x000fd6000782c0ff */
[----:B------:R-:W-:Y:S05]  /*09b0*/  @!P0 BRA `(.L_x_5) ;  /* 0x0000000000508947 */ /* 0x000fea0003800000 */
[----:B------:R-:W1:Y:S01]  /*09c0*/  S2UR UR11, SR_CgaCtaId ;  /* 0x00000000000b79c3 */ /* 0x000e620000008800 */
[----:B------:R-:W-:Y:S01]  /*09d0*/  UMOV UR10, 0x400 ;  /* 0x00000400000a7882 */ /* 0x000fe20000000000 */
[C---:B------:R-:W-:Y:S02]  /*09e0*/  IMAD R9, R10.reuse, UR4, R3 ;  /* 0x000000040a097c24 */ /* 0x040fe4000f8e0203 */
[----:B------:R-:W-:Y:S01]  /*09f0*/  IMAD R11, R10, UR4, R0 ;  /* 0x000000040a0b7c24 */ /* 0x000fe2000f8e0200 */
[----:B------:R-:W-:-:S04]  /*0a00*/  UIADD3 UR4, UPT, UPT, UR4, 0x2, URZ ;  /* 0x0000000204047890 */ /* 0x000fc8000fffe0ff */
[----:B------:R-:W-:-:S04]  /*0a10*/  LEA R11, R11, UR13, 0x2 ;  /* 0x0000000d0b0b7c11 */ /* 0x000fc8000f8e10ff */
[----:B0-----:R-:W-:Y:S01]  /*0a20*/  LEA R15, R10, R11, 0x2 ;  /* 0x0000000b0a0f7211 */ /* 0x001fe200078e10ff */
[----:B------:R-:W-:Y:S05]  /*0a30*/  LDS R12, [R11] ;  /* 0x000000000b0c7984 */ /* 0x000fea0000000800 */
[----:B------:R-:W-:Y:S01]  /*0a40*/  LDS R15, [R15] ;  /* 0x000000000f0f7984 */ /* 0x000fe20000000800 */
[----:B-1----:R-:W-:-:S06]  /*0a50*/  ULEA UR10, UR11, UR10, 0x18 ;  /* 0x0000000a0b0a7291 */ /* 0x002fcc000f8ec0ff */
[----:B------:R-:W-:-:S05]  /*0a60*/  LEA R9, R9, UR10, 0x2 ;  /* 0x0000000a09097c11 */ /* 0x000fca000f8e10ff */
[----:B------:R-:W-:Y:S02]  /*0a70*/  IMAD R14, R10, 0x4, R9 ;  /* 0x000000040a0e7824 */ /* 0x000fe400078e0209 */
[----:B------:R-:W0:Y:S04]  /*0a80*/  LDS R9, [R9] ;  /* 0x0000000009097984 */ /* 0x000e280000000800 */
[----:B------:R-:W1:Y:S01]  /*0a90*/  LDS R14, [R14] ;  /* 0x000000000e0e7984 */ /* 0x000e620000000800 */
[----:B0-----:R-:W-:Y:S02]  /*0aa0*/  IMAD R12, R9, R12, RZ ;  /* 0x0000000c090c7224 */ /* 0x001fe400078e02ff */
[----:B-1----:R-:W-:-:S03]  /*0ab0*/  IMAD R16, R14, R15, RZ ;  /* 0x0000000f0e107224 */ /* 0x002fc600078e02ff */
[----:B------:R-:W-:Y:S02]  /*0ac0*/  I2FP.F32.S32 R13, R12 ;  /* 0x0000000c000d7245 */ /* 0x000fe40000201400 */
[----:B------:R-:W-:-:S03]  /*0ad0*/  I2FP.F32.S32 R17, R16 ;  /* 0x0000001000117245 */ /* 0x000fc60000201400 */
[----:B------:R-:W-:-:S04]  /*0ae0*/  FADD R2, R2, R13 ;  /* 0x0000000d02027221 */ /* 0x000fc80000000000 */
[----:B------:R-:W-:-:S07]  /*0af0*/  FADD R2, R2, R17 ;  /* 0x0000001102027221 */ /* 0x000fce0000000000 */
.L_x_5:
[----:B------:R-:W-:Y:S05]  /*0b00*/  @!P1 BRA `(.L_x_1) ;  /* 0x0000000000309947 */ /* 0x000fea0003800000 */
[----:B------:R-:W1:Y:S01]  /*0b10*/  S2UR UR11, SR_CgaCtaId ;  /* 0x00000000000b79c3 */ /* 0x000e620000008800 */
[----:B------:R-:W-:Y:S01]  /*0b20*/  UMOV UR10, 0x400 ;  /* 0x00000400000a7882 */ /* 0x000fe20000000000 */
[C---:B------:R-:W-:Y:S02]  /*0b30*/  IMAD R9, R10.reuse, UR4, R3 ;  /* 0x000000040a097c24 */ /* 0x040fe4000f8e0203 */
[----:B------:R-:W-:-:S05]  /*0b40*/  IMAD R11, R10, UR4, R0 ;  /* 0x000000040a0b7c24 */ /* 0x000fca000f8e0200 */
[----:B------:R-:W-:-:S05]  /*0b50*/  LEA R11, R11, UR13, 0x2 ;  /* 0x0000000d0b0b7c11 */ /* 0x000fca000f8e10ff */
[----:B------:R-:W-:Y:S01]  /*0b60*/  LDS R12, [R11] ;  /* 0x000000000b0c7984 */ /* 0x000fe20000000800 */
[----:B-1----:R-:W-:-:S06]  /*0b70*/  ULEA UR10, UR11, UR10, 0x18 ;  /* 0x0000000a0b0a7291 */ /* 0x002fcc000f8ec0ff */
[----:B------:R-:W-:-:S06]  /*0b80*/  LEA R9, R9, UR10, 0x2 ;  /* 0x0000000a09097c11 */ /* 0x000fcc000f8e10ff */
[----:B------:R-:W1:Y:S02]  /*0b90*/  LDS R9, [R9] ;  /* 0x0000000009097984 */ /* 0x000e640000000800 */
[----:B-1----:R-:W-:-:S05]  /*0ba0*/  IMAD R12, R9, R12, RZ ;  /* 0x0000000c090c7224 */ /* 0x002fca00078e02ff */
[----:B0-----:R-:W-:-:S05]  /*0bb0*/  I2FP.F32.S32 R13, R12 ;  /* 0x0000000c000d7245 */ /* 0x001fca0000201400 */
[----:B------:R-:W-:-:S07]  /*0bc0*/  FADD R2, R2, R13 ;  /* 0x0000000d02027221 */ /* 0x000fce0000000000 */
.L_x_1:
[----:B------:R-:W1:Y:S01]  /*0bd0*/  LDCU UR10, c[0x0][0x398] ;  /* 0x00007300ff0a77ac */ /* 0x000e620008000800 */
[----:B------:R-:W-:Y:S01]  /*0be0*/  IADD3 R5, PT, PT, R5, R10, RZ ;  /* 0x0000000a05057210 */ /* 0x000fe20007ffe0ff */
[----:B------:R-:W-:Y:S02]  /*0bf0*/  UIADD3 UR7, UPT, UPT, UR12, UR7, URZ ;  /* 0x000000070c077290 */ /* 0x000fe4000fffe0ff */
[----:B-1----:R-:W-:Y:S01]  /*0c00*/  UIADD3 UR4, UPT, UPT, UR5, UR10, URZ ;  /* 0x0000000a05047290 */ /* 0x002fe2000fffe0ff */
[----:B------:R-:W-:Y:S05]  /*0c10*/  BAR.SYNC.DEFER_BLOCKING 0x0 ;  /* 0x0000000000007b1d */ /* 0x000fea0000010000 */
[----:B------:R-:W-:-:S13]  /*0c20*/  ISETP.GE.AND P0, PT, R5, UR4, PT ;  /* 0x0000000405007c0c */ /* 0x000fda000bf06270 */
[----:B------:R-:W-:Y:S05]  /*0c30*/  @!P0 BRA `(.L_x_6) ;  /* 0xfffffff400688947 */ /* 0x000fea000383ffff */
.L_x_0:
[----:B------:R-:W1:Y:S01]  /*0c40*/  LDC.64 R4, c[0x0][0x390] ;  /* 0x0000e400ff047b82 */ /* 0x000e620000000a00 */
[----:B------:R-:W-:Y:S01]  /*0c50*/  UIADD3 UR5, UPT, UPT, UR5, UR6, URZ ;  /* 0x0000000605057290 */ /* 0x000fe2000fffe0ff */
[----:B----4-:R-:W-:Y:S01]  /*0c60*/  IMAD R10, R3, UR10, R0 ;  /* 0x0000000a030a7c24 */ /* 0x010fe2000f8e0200 */
[----:B------:R-:W2:Y:S01]  /*0c70*/  F2I.TRUNC.NTZ R11, R2 ;  /* 0x00000002000b7305 */ /* 0x000ea2000020f100 */
[----:B------:R-:W-:-:S03]  /*0c80*/  IMAD R0, R0, UR10, R3 ;  /* 0x0000000a00007c24 */ /* 0x000fc6000f8e0203 */
[----:B------:R-:W-:Y:S01]  /*0c90*/  IADD3 R3, PT, PT, R10, UR5, RZ ;  /* 0x000000050a037c10 */ /* 0x000fe2000fffe0ff */
[----:B0-----:R-:W0:Y:S01]  /*0ca0*/  LDC.64 R8, c[0x0][0x380] ;  /* 0x0000e000ff087b82 */ /* 0x001e220000000a00 */
[----:B------:R-:W-:-:S07]  /*0cb0*/  IADD3 R13, PT, PT, R0, UR5, RZ ;  /* 0x00000005000d7c10 */ /* 0x000fce000fffe0ff */
[----:B------:R-:W3:Y:S01]  /*0cc0*/  LDC.64 R6, c[0x0][0x388] ;  /* 0x0000e200ff067b82 */ /* 0x000ee20000000a00 */
[----:B-1----:R-:W-:-:S05]  /*0cd0*/  IMAD.WIDE R4, R3, 0x4, R4 ;  /* 0x0000000403047825 */ /* 0x002fca00078e0204 */
[----:B--2---:R-:W-:Y:S01]  /*0ce0*/  STG.E desc[UR16][R4.64], R11 ;  /* 0x0000000b04007986 */ /* 0x004fe2000c101910 */
[----:B0-----:R-:W-:-:S06]  /*0cf0*/  IMAD.WIDE R8, R13, 0x4, R8 ;  /* 0x000000040d087825 */ /* 0x001fcc00078e0208 */
[----:B------:R-:W2:Y:S01]  /*0d00*/  LDG.E R8, desc[UR16][R8.64] ;  /* 0x0000001008087981 */ /* 0x000ea2000c1e1900 */
[----:B---3--:R-:W-:-:S06]  /*0d10*/  IMAD.WIDE R6, R3, 0x4, R6 ;  /* 0x0000000403067825 */ /* 0x008fcc00078e0206 */
[----:B------:R-:W2:Y:S02]  /*0d20*/  LDG.E R6, desc[UR16][R6.64] ;  /* 0x0000001006067981 */ /* 0x000ea4000c1e1900 */
[----:B--2---:R-:W-:-:S05]  /*0d30*/  IADD3 R3, PT, PT, R11, R8, R6 ;  /* 0x000000080b037210 */ /* 0x004fca0007ffe006 */
[----:B------:R-:W-:Y:S01]  /*0d40*/  STG.E desc[UR16][R4.64], R3 ;  /* 0x0000000304007986 */ /* 0x000fe2000c101910 */
[----:B------:R-:W-:Y:S05]  /*0d50*/  EXIT ;  /* 0x000000000000794d */ /* 0x000fea0003800000 */
.L_x_7:
[----:B------:R-:W-:-:S00]  /*0d60*/  BRA `(.L_x_7) ;  /* 0xfffffffc00fc7947 */ /* 0x000fc0000383ffff */
[----:B------:R-:W-:-:S00]  /*0d70*/  NOP ;  /* 0x0000000000007918 */ /* 0x000fc00000000000 */
        /* <DEDUP_REMOVED lines=8> */
.L_x_8:


//--------------------- .nv.shared._Z8multiplyPKiS0_Piii --------------------------
	.section	.nv.shared._Z8multiplyPKiS0_Piii,"aw",@nobits
	.sectionflags	@""
	.align	16
	.zero		1024


//--------------------- .nv.shared.reserved.0     --------------------------
	.section	.nv.shared.reserved.0,"aw",@nobits
	.weak		__nv_reservedSMEM_offset_0_alias
	.size		__nv_reservedSMEM_offset_0_alias, 0, 64
	.other		__nv_reservedSMEM_offset_0_alias,@"STO_CUDA_RESERVED_SHARED STV_DEFAULT"
__nv_reservedSMEM_offset_0_alias:
	.zero		0
	.zero		64


//--------------------- .nv.constant0._Z8multiplyPKiS0_Piii --------------------------
	.section	.nv.constant0._Z8multiplyPKiS0_Piii,"a",@progbits
	.sectionflags	@""
	.align	4
.nv.constant0._Z8multiplyPKiS0_Piii:
	.zero		928


//--------------------- SYMBOLS --------------------------

	.type		.nv.reservedSmem.offset0,@object
	.size		.nv.reservedSmem.offset0,0x4
	.type		.nv.reservedSmem.cap,@object
	.size		.nv.reservedSmem.cap,0x4
